	.headerflags	@"EF_CUDA_TEXMODE_UNIFIED EF_CUDA_64BIT_ADDRESS EF_CUDA_ACCELERATORS EF_CUDA_SM90 EF_CUDA_VIRTUAL_SM(EF_CUDA_SM90)"
	.elftype	@"ET_EXEC"


//--------------------- .nv.info                  --------------------------
	.section	.nv.info,"",@"SHT_CUDA_INFO"
	.align	4


	//----- nvinfo : EIATTR_REGCOUNT
	.align		4
        /*0000*/ 	.byte	0x04, 0x2f
        /*0002*/ 	.short	(.L_1 - .L_0)
	.align		4
.L_0:
        /*0004*/ 	.word	index@(triton_poi_fused_1)
        /*0008*/ 	.word	0x00000020


	//----- nvinfo : EIATTR_MIN_STACK_SIZE
	.align		4
.L_1:
        /*000c*/ 	.byte	0x04, 0x12
        /*000e*/ 	.short	(.L_3 - .L_2)
	.align		4
.L_2:
        /*0010*/ 	.word	index@(triton_poi_fused_1)
        /*0014*/ 	.word	0x00000000


	//----- nvinfo : EIATTR_FRAME_SIZE
	.align		4
.L_3:
        /*0018*/ 	.byte	0x04, 0x11
        /*001a*/ 	.short	(.L_5 - .L_4)
	.align		4
.L_4:
        /*001c*/ 	.word	index@(triton_poi_fused_1)
        /*0020*/ 	.word	0x00000000


	//----- nvinfo : EIATTR_MIN_STACK_SIZE
	.align		4
.L_5:
        /*0024*/ 	.byte	0x04, 0x12
        /*0026*/ 	.short	(.L_7 - .L_6)
	.align		4
.L_6:
        /*0028*/ 	.word	index@(triton_poi_fused_1)
        /*002c*/ 	.word	0x00000000
.L_7:


//--------------------- .nv.info.triton_poi_fused_1 --------------------------
	.section	.nv.info.triton_poi_fused_1,"",@"SHT_CUDA_INFO"
	.sectionflags	@""
	.align	4


	//----- nvinfo : EIATTR_CUDA_API_VERSION
	.align		4
        /*0000*/ 	.byte	0x04, 0x37
        /*0002*/ 	.short	(.L_9 - .L_8)
.L_8:
        /*0004*/ 	.word	0x0000007c


	//----- nvinfo : EIATTR_KPARAM_INFO
	.align		4
.L_9:
        /*0008*/ 	.byte	0x04, 0x17
        /*000a*/ 	.short	(.L_11 - .L_10)
.L_10:
        /*000c*/ 	.word	0x00000000
        /*0010*/ 	.short	0x0003
        /*0012*/ 	.short	0x0014
        /*0014*/ 	.byte	0x00, 0xf0, 0x11, 0x00


	//----- nvinfo : EIATTR_KPARAM_INFO
	.align		4
.L_11:
        /*0018*/ 	.byte	0x04, 0x17
        /*001a*/ 	.short	(.L_13 - .L_12)
.L_12:
        /*001c*/ 	.word	0x00000000
        /*0020*/ 	.short	0x0002
        /*0022*/ 	.short	0x0010
        /*0024*/ 	.byte	0x00, 0xf0, 0x11, 0x00


	//----- nvinfo : EIATTR_KPARAM_INFO
	.align		4
.L_13:
        /*0028*/ 	.byte	0x04, 0x17
        /*002a*/ 	.short	(.L_15 - .L_14)
.L_14:
        /*002c*/ 	.word	0x00000000
        /*0030*/ 	.short	0x0001
        /*0032*/ 	.short	0x0008
        /*0034*/ 	.byte	0x00, 0xf4, 0x21, 0x00


	//----- nvinfo : EIATTR_KPARAM_INFO
	.align		4
.L_15:
        /*0038*/ 	.byte	0x04, 0x17
        /*003a*/ 	.short	(.L_17 - .L_16)
.L_16:
        /*003c*/ 	.word	0x00000000
        /*0040*/ 	.short	0x0000
        /*0042*/ 	.short	0x0000
        /*0044*/ 	.byte	0x00, 0xf4, 0x21, 0x00


	//----- nvinfo : EIATTR_SPARSE_MMA_MASK
	.align		4
.L_17:
        /*0048*/ 	.byte	0x03, 0x50
        /*004a*/ 	.short	0x0000


	//----- nvinfo : EIATTR_MAXREG_COUNT
	.align		4
        /*004c*/ 	.byte	0x03, 0x1b
        /*004e*/ 	.short	0x00ff


	//----- nvinfo : EIATTR_EXIT_INSTR_OFFSETS
	.align		4
        /*0050*/ 	.byte	0x04, 0x1c
        /*0052*/ 	.short	(.L_19 - .L_18)


	//   ....[0]....
.L_18:
        /*0054*/ 	.word	0x00000770


	//   ....[1]....
        /*0058*/ 	.word	0x00000790


	//----- nvinfo : EIATTR_REQNTID
	.align		4
.L_19:
        /*005c*/ 	.byte	0x04, 0x10
        /*005e*/ 	.short	(.L_21 - .L_20)
.L_20:
        /*0060*/ 	.word	0x00000080
        /*0064*/ 	.word	0x00000001
        /*0068*/ 	.word	0x00000001


	//----- nvinfo : EIATTR_CBANK_PARAM_SIZE
	.align		4
.L_21:
        /*006c*/ 	.byte	0x03, 0x19
        /*006e*/ 	.short	0x0018


	//----- nvinfo : EIATTR_PARAM_CBANK
	.align		4
        /*0070*/ 	.byte	0x04, 0x0a
        /*0072*/ 	.short	(.L_23 - .L_22)
	.align		4
.L_22:
        /*0074*/ 	.word	index@(.nv.constant0.triton_poi_fused_1)
        /*0078*/ 	.short	0x0210
        /*007a*/ 	.short	0x0018


	//----- nvinfo : EIATTR_SW_WAR
	.align		4
.L_23:
        /*007c*/ 	.byte	0x04, 0x36
        /*007e*/ 	.short	(.L_25 - .L_24)
.L_24:
        /*0080*/ 	.word	0x00000008
.L_25:


//--------------------- .nv.callgraph             --------------------------
	.section	.nv.callgraph,"",@"SHT_CUDA_CALLGRAPH"
	.align	4
	.sectionentsize	8
	.align		4
        /*0000*/ 	.word	0x00000000
	.align		4
        /*0004*/ 	.word	0xffffffff
	.align		4
        /*0008*/ 	.word	0x00000000
	.align		4
        /*000c*/ 	.word	0xfffffffe
	.align		4
        /*0010*/ 	.word	0x00000000
	.align		4
        /*0014*/ 	.word	0xfffffffd
	.align		4
        /*0018*/ 	.word	0x00000000
	.align		4
        /*001c*/ 	.word	0xfffffffc


//--------------------- .text.triton_poi_fused_1  --------------------------
	.section	.text.triton_poi_fused_1,"ax",@progbits
	.align	128
        .global         triton_poi_fused_1
        .type           triton_poi_fused_1,@function
        .size           triton_poi_fused_1,(.L_x_1 - triton_poi_fused_1)
        .other          triton_poi_fused_1,@"STO_CUDA_ENTRY STV_DEFAULT"
triton_poi_fused_1:
.text.triton_poi_fused_1:
[----:B------:R-:W0:Y:S01]  /*0000*/  LDC R1, c[0x0][0x28] ;  /* 0x00000a00ff017b82 */ /* 0x000e220000000800 */
[----:B------:R-:W1:Y:S07]  /*0010*/  S2R R10, SR_TID.X ;  /* 0x00000000000a7919 */ /* 0x000e6e0000002100 */
[----:B------:R-:W2:Y:S01]  /*0020*/  S2UR UR4, SR_CTAID.Y ;  /* 0x00000000000479c3 */ /* 0x000ea20000002600 */
[----:B------:R-:W-:Y:S01]  /*0030*/  HFMA2.MMA R0, -RZ, RZ, 0, 0 ;  /* 0x00000000ff007435 */ /* 0x000fe200000001ff */
[----:B------:R-:W3:Y:S06]  /*0040*/  S2R R3, SR_CTAID.X ;  /* 0x0000000000037919 */ /* 0x000eec0000002500 */
[----:B------:R-:W4:Y:S01]  /*0050*/  LDC.64 R12, c[0x0][0x210] ;  /* 0x00008400ff0c7b82 */ /* 0x000f220000000a00 */
[----:B--2---:R-:W-:Y:S01]  /*0060*/  USHF.L.U32 UR4, UR4, 0x6, URZ ;  /* 0x0000000604047899 */ /* 0x004fe2000800063f */
[----:B-1----:R-:W-:-:S02]  /*0070*/  SHF.R.U32.HI R19, RZ, 0x4, R10 ;  /* 0x00000004ff137819 */ /* 0x002fc4000001160a */
[----:B------:R-:W-:Y:S02]  /*0080*/  LOP3.LUT R10, R10, 0xf, RZ, 0xc0, !PT ;  /* 0x0000000f0a0a7812 */ /* 0x000fe400078ec0ff */
[----:B------:R-:W-:Y:S02]  /*0090*/  SGXT.U32 R19, R19, 0x3 ;  /* 0x000000031313781a */ /* 0x000fe40000000000 */
[----:B---3--:R-:W-:Y:S02]  /*00a0*/  LEA R10, R3, R10, 0x4 ;  /* 0x0000000a030a7211 */ /* 0x008fe400078e20ff */
[----:B------:R-:W-:Y:S01]  /*00b0*/  LOP3.LUT R19, R19, UR4, RZ, 0xfc, !PT ;  /* 0x0000000413137c12 */ /* 0x000fe2000f8efcff */
[----:B------:R-:W-:Y:S01]  /*00c0*/  ULDC.64 UR4, c[0x0][0x208] ;  /* 0x0000820000047ab9 */ /* 0x000fe20000000a00 */
[----:B------:R-:W-:-:S03]  /*00d0*/  ISETP.GE.AND P0, PT, R10, 0x9, PT ;  /* 0x000000090a00780c */ /* 0x000fc60003f06270 */
[C---:B------:R-:W-:Y:S01]  /*00e0*/  IMAD R21, R19.reuse, 0x9, R10 ;  /* 0x0000000913157824 */ /* 0x040fe200078e020a */
[----:B------:R-:W-:-:S03]  /*00f0*/  ISETP.LT.AND P1, PT, R19, 0x60, !P0 ;  /* 0x000000601300780c */ /* 0x000fc60004721270 */
[----:B----4-:R-:W-:Y:S01]  /*0100*/  IMAD.WIDE R14, R21, 0x4, R12 ;  /* 0x00000004150e7825 */ /* 0x010fe200078e020c */
[C---:B------:R-:W-:Y:S02]  /*0110*/  LOP3.LUT R4, R19.reuse, 0x8, RZ, 0xfc, !PT ;  /* 0x0000000813047812 */ /* 0x040fe400078efcff */
[C---:B------:R-:W-:Y:S02]  /*0120*/  LOP3.LUT R11, R19.reuse, 0x18, RZ, 0xfc, !PT ;  /* 0x00000018130b7812 */ /* 0x040fe400078efcff */
[C---:B------:R-:W-:Y:S02]  /*0130*/  LOP3.LUT R2, R19.reuse, 0x20, RZ, 0xfc, !PT ;  /* 0x0000002013027812 */ /* 0x040fe400078efcff */
[----:B------:R-:W-:Y:S02]  /*0140*/  LOP3.LUT R9, R19, 0x10, RZ, 0xfc, !PT ;  /* 0x0000001013097812 */ /* 0x000fe400078efcff */
[----:B------:R-:W-:Y:S01]  /*0150*/  IADD3 R29, R21, 0x48, RZ ;  /* 0x00000048151d7810 */ /* 0x000fe20007ffe0ff */
[----:B------:R1:W2:Y:S01]  /*0160*/  @P1 LDG.E.EL R0, desc[UR4][R14.64] ;  /* 0x000000040e001981 */ /* 0x0002a2000c2e1900 */
[----:B------:R-:W-:-:S02]  /*0170*/  ISETP.LT.AND P6, PT, R4, 0x60, !P0 ;  /* 0x000000600400780c */ /* 0x000fc400047c1270 */
[----:B------:R-:W-:Y:S02]  /*0180*/  ISETP.LT.AND P4, PT, R11, 0x60, !P0 ;  /* 0x000000600b00780c */ /* 0x000fe40004781270 */
[----:B------:R-:W-:Y:S02]  /*0190*/  ISETP.LT.AND P3, PT, R2, 0x60, !P0 ;  /* 0x000000600200780c */ /* 0x000fe40004761270 */
[----:B------:R-:W-:Y:S01]  /*01a0*/  LOP3.LUT R22, R19, 0x28, RZ, 0xfc, !PT ;  /* 0x0000002813167812 */ /* 0x000fe200078efcff */
[----:B------:R-:W-:Y:S01]  /*01b0*/  HFMA2.MMA R5, -RZ, RZ, 0, 0 ;  /* 0x00000000ff057435 */ /* 0x000fe200000001ff */
[----:B------:R-:W-:Y:S01]  /*01c0*/  MOV R8, RZ ;  /* 0x000000ff00087202 */ /* 0x000fe20000000f00 */
[----:B------:R-:W-:Y:S01]  /*01d0*/  IMAD.WIDE R28, R29, 0x4, R12 ;  /* 0x000000041d1c7825 */ /* 0x000fe200078e020c */
[----:B------:R-:W-:Y:S02]  /*01e0*/  ISETP.LT.AND P5, PT, R9, 0x60, !P0 ;  /* 0x000000600900780c */ /* 0x000fe400047a1270 */
[----:B-1----:R-:W-:-:S02]  /*01f0*/  IADD3 R15, R21, 0xd8, RZ ;  /* 0x000000d8150f7810 */ /* 0x002fc40007ffe0ff */
[----:B------:R-:W-:Y:S02]  /*0200*/  LOP3.LUT R24, R19, 0x30, RZ, 0xfc, !PT ;  /* 0x0000003013187812 */ /* 0x000fe400078efcff */
[----:B------:R-:W-:Y:S02]  /*0210*/  CS2R R6, SRZ ;  /* 0x0000000000067805 */ /* 0x000fe4000001ff00 */
[----:B------:R-:W-:Y:S02]  /*0220*/  IADD3 R17, R21, 0x120, RZ ;  /* 0x0000012015117810 */ /* 0x000fe40007ffe0ff */
[----:B------:R-:W-:Y:S02]  /*0230*/  P2R R18, PR, RZ, 0x2 ;  /* 0x00000002ff127803 */ /* 0x000fe40000000000 */
[----:B------:R-:W-:Y:S02]  /*0240*/  IADD3 R27, R21, 0x90, RZ ;  /* 0x00000090151b7810 */ /* 0x000fe40007ffe0ff */
[----:B------:R-:W-:Y:S01]  /*0250*/  ISETP.LT.AND P2, PT, R22, 0x60, !P0 ;  /* 0x000000601600780c */ /* 0x000fe20004741270 */
[--C-:B------:R-:W-:Y:S01]  /*0260*/  IMAD.WIDE R14, R15, 0x4, R12.reuse ;  /* 0x000000040f0e7825 */ /* 0x100fe200078e020c */
[----:B------:R-:W-:Y:S01]  /*0270*/  ISETP.LT.AND P1, PT, R24, 0x60, !P0 ;  /* 0x000000601800780c */ /* 0x000fe20004721270 */
[----:B------:R1:W3:Y:S01]  /*0280*/  @P6 LDG.E.EL R8, desc[UR4][R28.64] ;  /* 0x000000041c086981 */ /* 0x0002e2000c2e1900 */
[----:B------:R-:W-:Y:S01]  /*0290*/  IADD3 R20, R21, 0x168, RZ ;  /* 0x0000016815147810 */ /* 0x000fe20007ffe0ff */
[--C-:B------:R-:W-:Y:S01]  /*02a0*/  IMAD.WIDE R16, R17, 0x4, R12.reuse ;  /* 0x0000000411107825 */ /* 0x100fe200078e020c */
[----:B------:R-:W-:Y:S01]  /*02b0*/  HFMA2.MMA R23, -RZ, RZ, 0, 0 ;  /* 0x00000000ff177435 */ /* 0x000fe200000001ff */
[----:B------:R-:W-:Y:S01]  /*02c0*/  P2R R3, PR, RZ, 0x40 ;  /* 0x00000040ff037803 */ /* 0x000fe20000000000 */
[----:B------:R4:W3:Y:S01]  /*02d0*/  @P4 LDG.E.EL R6, desc[UR4][R14.64] ;  /* 0x000000040e064981 */ /* 0x0008e2000c2e1900 */
[----:B------:R-:W-:Y:S01]  /*02e0*/  IMAD.WIDE R26, R27, 0x4, R12 ;  /* 0x000000041b1a7825 */ /* 0x000fe200078e020c */
[----:B------:R-:W-:-:S02]  /*02f0*/  ISETP.NE.AND P6, PT, R18, RZ, PT ;  /* 0x000000ff1200720c */ /* 0x000fc40003fc5270 */
[----:B-1----:R-:W-:Y:S01]  /*0300*/  IADD3 R29, R21, 0x1b0, RZ ;  /* 0x000001b0151d7810 */ /* 0x002fe20007ffe0ff */
[----:B------:R1:W3:Y:S01]  /*0310*/  @P3 LDG.E.EL R5, desc[UR4][R16.64] ;  /* 0x0000000410053981 */ /* 0x0002e2000c2e1900 */
[----:B------:R-:W-:Y:S01]  /*0320*/  MOV R18, RZ ;  /* 0x000000ff00127202 */ /* 0x000fe20000000f00 */
[--C-:B----4-:R-:W-:Y:S02]  /*0330*/  IMAD.WIDE R14, R20, 0x4, R12.reuse ;  /* 0x00000004140e7825 */ /* 0x110fe400078e020c */
[----:B------:R4:W3:Y:S04]  /*0340*/  @P5 LDG.E.EL R7, desc[UR4][R26.64] ;  /* 0x000000041a075981 */ /* 0x0008e8000c2e1900 */
[----:B------:R-:W3:Y:S01]  /*0350*/  @P2 LDG.E.EL R18, desc[UR4][R14.64] ;  /* 0x000000040e122981 */ /* 0x000ee2000c2e1900 */
[----:B-1----:R-:W-:-:S05]  /*0360*/  IMAD.WIDE R16, R29, 0x4, R12 ;  /* 0x000000041d107825 */ /* 0x002fca00078e020c */
[----:B------:R1:W3:Y:S01]  /*0370*/  @P1 LDG.E.EL R23, desc[UR4][R16.64] ;  /* 0x0000000410171981 */ /* 0x0002e2000c2e1900 */
[----:B------:R-:W-:Y:S01]  /*0380*/  IADD3 R21, R21, 0x1f8, RZ ;  /* 0x000001f815157810 */ /* 0x000fe20007ffe0ff */
[----:B----4-:R-:W-:-:S04]  /*0390*/  IMAD.HI R27, R19, 0x55555556, RZ ;  /* 0x55555556131b7827 */ /* 0x010fc800078e02ff */
[----:B------:R-:W-:Y:S02]  /*03a0*/  IMAD.WIDE R20, R21, 0x4, R12 ;  /* 0x0000000415147825 */ /* 0x000fe400078e020c */
[----:B------:R-:W4:Y:S01]  /*03b0*/  LDC.64 R12, c[0x0][0x218] ;  /* 0x00008600ff0c7b82 */ /* 0x000f220000000a00 */
[----:B------:R-:W-:Y:S02]  /*03c0*/  LEA.HI R28, R27, R27, RZ, 0x1 ;  /* 0x0000001b1b1c7211 */ /* 0x000fe400078f08ff */
[----:B------:R-:W-:-:S03]  /*03d0*/  LOP3.LUT R25, R19, 0x38, RZ, 0xfc, !PT ;  /* 0x0000003813197812 */ /* 0x000fc600078efcff */
[----:B------:R-:W-:Y:S01]  /*03e0*/  IMAD R19, R28, -0x3, R19 ;  /* 0xfffffffd1c137824 */ /* 0x000fe200078e0213 */
[----:B------:R-:W-:-:S03]  /*03f0*/  ISETP.LT.AND P0, PT, R25, 0x60, !P0 ;  /* 0x000000601900780c */ /* 0x000fc60004701270 */
[----:B------:R-:W-:Y:S01]  /*0400*/  IMAD R19, R10, 0x3, R19 ;  /* 0x000000030a137824 */ /* 0x000fe200078e0213 */
[----:B------:R-:W-:-:S03]  /*0410*/  MOV R26, RZ ;  /* 0x000000ff001a7202 */ /* 0x000fc60000000f00 */
[----:B------:R-:W-:Y:S02]  /*0420*/  IMAD R19, R28, 0x1b, R19 ;  /* 0x0000001b1c137824 */ /* 0x000fe400078e0213 */
[----:B-1----:R-:W-:-:S04]  /*0430*/  IMAD.HI R16, R9, 0x55555556, RZ ;  /* 0x5555555609107827 */ /* 0x002fc800078e02ff */
[----:B------:R1:W5:Y:S01]  /*0440*/  @P0 LDG.E.EL R26, desc[UR4][R20.64] ;  /* 0x00000004141a0981 */ /* 0x000362000c2e1900 */
[----:B0---4-:R-:W-:Y:S01]  /*0450*/  IMAD.WIDE R14, R19, 0x4, R12 ;  /* 0x00000004130e7825 */ /* 0x011fe200078e020c */
[----:B------:R-:W-:-:S03]  /*0460*/  LEA.HI R16, R16, R16, RZ, 0x1 ;  /* 0x0000001010107211 */ /* 0x000fc600078f08ff */
[----:B------:R-:W-:-:S04]  /*0470*/  IMAD.HI R17, R11, 0x55555556, RZ ;  /* 0x555555560b117827 */ /* 0x000fc800078e02ff */
[----:B------:R-:W-:-:S04]  /*0480*/  IMAD R9, R16, -0x3, R9 ;  /* 0xfffffffd10097824 */ /* 0x000fc800078e0209 */
[----:B------:R-:W-:Y:S02]  /*0490*/  IMAD R9, R16, 0x1b, R9 ;  /* 0x0000001b10097824 */ /* 0x000fe400078e0209 */
[----:B------:R-:W-:-:S04]  /*04a0*/  IMAD.HI R16, R2, 0x55555556, RZ ;  /* 0x5555555602107827 */ /* 0x000fc800078e02ff */
[----:B------:R-:W-:Y:S01]  /*04b0*/  IMAD R9, R10, 0x3, R9 ;  /* 0x000000030a097824 */ /* 0x000fe200078e0209 */
[----:B--2---:R0:W-:Y:S01]  /*04c0*/  @P6 STG.E desc[UR4][R14.64], R0 ;  /* 0x000000000e006986 */ /* 0x0041e2000c101904 */
[----:B------:R-:W-:Y:S01]  /*04d0*/  ISETP.NE.AND P6, PT, R3, RZ, PT ;  /* 0x000000ff0300720c */ /* 0x000fe20003fc5270 */
[----:B------:R-:W-:-:S05]  /*04e0*/  IMAD.HI R3, R4, 0x55555556, RZ ;  /* 0x5555555604037827 */ /* 0x000fca00078e02ff */
[----:B------:R-:W-:-:S05]  /*04f0*/  LEA.HI R3, R3, R3, RZ, 0x1 ;  /* 0x0000000303037211 */ /* 0x000fca00078f08ff */
[----:B------:R-:W-:Y:S02]  /*0500*/  IMAD R4, R3, -0x3, R4 ;  /* 0xfffffffd03047824 */ /* 0x000fe400078e0204 */
[----:B0-----:R-:W-:-:S04]  /*0510*/  IMAD.HI R0, R22, 0x55555556, RZ ;  /* 0x5555555616007827 */ /* 0x001fc800078e02ff */
[----:B------:R-:W-:Y:S01]  /*0520*/  IMAD R3, R3, 0x1b, R4 ;  /* 0x0000001b03037824 */ /* 0x000fe200078e0204 */
[----:B------:R-:W-:Y:S01]  /*0530*/  LEA.HI R4, R17, R17, RZ, 0x1 ;  /* 0x0000001111047211 */ /* 0x000fe200078f08ff */
[----:B------:R-:W-:-:S04]  /*0540*/  IMAD.HI R17, R24, 0x55555556, RZ ;  /* 0x5555555618117827 */ /* 0x000fc800078e02ff */
[----:B------:R-:W-:Y:S01]  /*0550*/  IMAD.HI R14, R25, 0x55555556, RZ ;  /* 0x55555556190e7827 */ /* 0x000fe200078e02ff */
[----:B------:R-:W-:-:S03]  /*0560*/  LEA.HI R15, R16, R16, RZ, 0x1 ;  /* 0x00000010100f7211 */ /* 0x000fc600078f08ff */
[----:B------:R-:W-:Y:S01]  /*0570*/  IMAD R19, R4, -0x3, R11 ;  /* 0xfffffffd04137824 */ /* 0x000fe200078e020b */
[----:B------:R-:W-:Y:S02]  /*0580*/  LEA.HI R11, R0, R0, RZ, 0x1 ;  /* 0x00000000000b7211 */ /* 0x000fe400078f08ff */
[----:B------:R-:W-:Y:S02]  /*0590*/  LEA.HI R17, R17, R17, RZ, 0x1 ;  /* 0x0000001111117211 */ /* 0x000fe400078f08ff */
[----:B------:R-:W-:Y:S01]  /*05a0*/  LEA.HI R0, R14, R14, RZ, 0x1 ;  /* 0x0000000e0e007211 */ /* 0x000fe200078f08ff */
[----:B------:R-:W-:Y:S02]  /*05b0*/  IMAD R2, R15, -0x3, R2 ;  /* 0xfffffffd0f027824 */ /* 0x000fe400078e0202 */
[----:B------:R-:W-:Y:S02]  /*05c0*/  IMAD R22, R11, -0x3, R22 ;  /* 0xfffffffd0b167824 */ /* 0x000fe400078e0216 */
[----:B------:R-:W-:-:S02]  /*05d0*/  IMAD R24, R17, -0x3, R24 ;  /* 0xfffffffd11187824 */ /* 0x000fc400078e0218 */
[----:B------:R-:W-:Y:S02]  /*05e0*/  IMAD R25, R0, -0x3, R25 ;  /* 0xfffffffd00197824 */ /* 0x000fe400078e0219 */
[----:B------:R-:W-:Y:S02]  /*05f0*/  IMAD R19, R4, 0x1b, R19 ;  /* 0x0000001b04137824 */ /* 0x000fe400078e0213 */
[----:B-1----:R-:W-:Y:S02]  /*0600*/  IMAD R21, R15, 0x1b, R2 ;  /* 0x0000001b0f157824 */ /* 0x002fe400078e0202 */
[----:B------:R-:W-:Y:S02]  /*0610*/  IMAD R11, R11, 0x1b, R22 ;  /* 0x0000001b0b0b7824 */ /* 0x000fe400078e0216 */
[----:B------:R-:W-:Y:S02]  /*0620*/  IMAD R27, R17, 0x1b, R24 ;  /* 0x0000001b111b7824 */ /* 0x000fe400078e0218 */
[----:B------:R-:W-:-:S02]  /*0630*/  IMAD R29, R0, 0x1b, R25 ;  /* 0x0000001b001d7824 */ /* 0x000fc400078e0219 */
[C---:B------:R-:W-:Y:S02]  /*0640*/  IMAD R3, R10.reuse, 0x3, R3 ;  /* 0x000000030a037824 */ /* 0x040fe400078e0203 */
[C---:B------:R-:W-:Y:S02]  /*0650*/  IMAD R15, R10.reuse, 0x3, R19 ;  /* 0x000000030a0f7824 */ /* 0x040fe400078e0213 */
[C---:B------:R-:W-:Y:S02]  /*0660*/  IMAD R17, R10.reuse, 0x3, R21 ;  /* 0x000000030a117824 */ /* 0x040fe400078e0215 */
[C---:B------:R-:W-:Y:S02]  /*0670*/  IMAD R21, R10.reuse, 0x3, R11 ;  /* 0x000000030a157824 */ /* 0x040fe400078e020b */
[C---:B------:R-:W-:Y:S02]  /*0680*/  IMAD R25, R10.reuse, 0x3, R27 ;  /* 0x000000030a197824 */ /* 0x040fe400078e021b */
[----:B------:R-:W-:-:S02]  /*0690*/  IMAD R29, R10, 0x3, R29 ;  /* 0x000000030a1d7824 */ /* 0x000fc400078e021d */
[----:B------:R-:W-:-:S04]  /*06a0*/  IMAD.WIDE R2, R3, 0x4, R12 ;  /* 0x0000000403027825 */ /* 0x000fc800078e020c */
[--C-:B------:R-:W-:Y:S01]  /*06b0*/  IMAD.WIDE R10, R9, 0x4, R12.reuse ;  /* 0x00000004090a7825 */ /* 0x100fe200078e020c */
[----:B---3--:R0:W-:Y:S03]  /*06c0*/  @P6 STG.E desc[UR4][R2.64], R8 ;  /* 0x0000000802006986 */ /* 0x0081e6000c101904 */
[--C-:B------:R-:W-:Y:S01]  /*06d0*/  IMAD.WIDE R14, R15, 0x4, R12.reuse ;  /* 0x000000040f0e7825 */ /* 0x100fe200078e020c */
[----:B------:R0:W-:Y:S03]  /*06e0*/  @P5 STG.E desc[UR4][R10.64], R7 ;  /* 0x000000070a005986 */ /* 0x0001e6000c101904 */
[--C-:B------:R-:W-:Y:S01]  /*06f0*/  IMAD.WIDE R16, R17, 0x4, R12.reuse ;  /* 0x0000000411107825 */ /* 0x100fe200078e020c */
[----:B------:R0:W-:Y:S03]  /*0700*/  @P4 STG.E desc[UR4][R14.64], R6 ;  /* 0x000000060e004986 */ /* 0x0001e6000c101904 */
[--C-:B------:R-:W-:Y:S01]  /*0710*/  IMAD.WIDE R20, R21, 0x4, R12.reuse ;  /* 0x0000000415147825 */ /* 0x100fe200078e020c */
[----:B------:R0:W-:Y:S03]  /*0720*/  @P3 STG.E desc[UR4][R16.64], R5 ;  /* 0x0000000510003986 */ /* 0x0001e6000c101904 */
[--C-:B------:R-:W-:Y:S01]  /*0730*/  IMAD.WIDE R24, R25, 0x4, R12.reuse ;  /* 0x0000000419187825 */ /* 0x100fe200078e020c */
[----:B------:R0:W-:Y:S04]  /*0740*/  @P2 STG.E desc[UR4][R20.64], R18 ;  /* 0x0000001214002986 */ /* 0x0001e8000c101904 */
[----:B------:R0:W-:Y:S01]  /*0750*/  @P1 STG.E desc[UR4][R24.64], R23 ;  /* 0x0000001718001986 */ /* 0x0001e2000c101904 */
[----:B------:R-:W-:Y:S01]  /*0760*/  IMAD.WIDE R12, R29, 0x4, R12 ;  /* 0x000000041d0c7825 */ /* 0x000fe200078e020c */
[----:B0-----:R-:W-:Y:S06]  /*0770*/  @!P0 EXIT ;  /* 0x000000000000894d */ /* 0x001fec0003800000 */
[----:B-----5:R-:W-:Y:S01]  /*0780*/  STG.E desc[UR4][R12.64], R26 ;  /* 0x0000001a0c007986 */ /* 0x020fe2000c101904 */
[----:B------:R-:W-:Y:S05]  /*0790*/  EXIT ;  /* 0x000000000000794d */ /* 0x000fea0003800000 */
.L_x_0:
[----:B------:R-:W-:-:S00]  /*07a0*/  BRA `(.L_x_0) ;  /* 0xfffffffc00fc7947 */ /* 0x000fc0000383ffff */
[----:B------:R-:W-:-:S00]  /*07b0*/  NOP ;  /* 0x0000000000007918 */ /* 0x000fc00000000000 */
        /* <DEDUP_REMOVED lines=12> */
.L_x_1:


//--------------------- .nv.constant0.triton_poi_fused_1 --------------------------
	.section	.nv.constant0.triton_poi_fused_1,"a",@progbits
	.sectionflags	@""
	.align	4
.nv.constant0.triton_poi_fused_1:
	.zero		552
